//
// Generated by NVIDIA NVVM Compiler
//
// Compiler Build ID: CL-36424714
// Cuda compilation tools, release 13.0, V13.0.88
// Based on NVVM 20.0.0
//

.version 9.0
.target sm_100
.address_size 64

	// .globl	_Z3addPiS_S_
.extern .func  (.param .b32 func_retval0) vprintf
(
	.param .b64 vprintf_param_0,
	.param .b64 vprintf_param_1
)
;
.global .align 1 .b8 $str[9] = {122, 32, 105, 115, 32, 37, 100, 10};

.visible .entry _Z3addPiS_S_(
	.param .u64 .ptr .align 1 _Z3addPiS_S__param_0,
	.param .u64 .ptr .align 1 _Z3addPiS_S__param_1,
	.param .u64 .ptr .align 1 _Z3addPiS_S__param_2
)
{
	.local .align 8 .b8 	__local_depot0[8];
	.reg .b64 	%SP;
	.reg .b64 	%SPL;
	.reg .b32 	%r<6>;
	.reg .b64 	%rd<11>;

	mov.u64 	%SPL, __local_depot0;
	cvta.local.u64 	%SP, %SPL;
	ld.param.u64 	%rd1, [_Z3addPiS_S__param_0];
	ld.param.u64 	%rd2, [_Z3addPiS_S__param_1];
	ld.param.u64 	%rd3, [_Z3addPiS_S__param_2];
	cvta.to.global.u64 	%rd4, %rd3;
	cvta.to.global.u64 	%rd5, %rd2;
	cvta.to.global.u64 	%rd6, %rd1;
	add.u64 	%rd7, %SP, 0;
	add.u64 	%rd8, %SPL, 0;
	ld.global.u32 	%r1, [%rd6];
	ld.global.u32 	%r2, [%rd5];
	add.s32 	%r3, %r2, %r1;
	st.global.u32 	[%rd4], %r3;
	st.local.u32 	[%rd8], %r3;
	mov.u64 	%rd9, $str;
	cvta.global.u64 	%rd10, %rd9;
	{ // callseq 0, 0
	.param .b64 param0;
	st.param.b64 	[param0], %rd10;
	.param .b64 param1;
	st.param.b64 	[param1], %rd7;
	.param .b32 retval0;
	call.uni (retval0), 
	vprintf, 
	(
	param0, 
	param1
	);
	ld.param.b32 	%r4, [retval0];
	} // callseq 0
	ret;

}


// ===== COMPILED SASS (sm_100) =====

	.target	sm_100

	.elftype	@"ET_EXEC"


//--------------------- .note.nv.tkinfo           --------------------------
	.section	.note.nv.tkinfo,"",@"SHT_NOTE"
	.sectionflags	@"SHF_NOTE_NV_TKINFO"
	.tkinfo
        /*0018*/ 	.word	0x00000002
        /*0030*/ 	.string	""
        /*0030*/ 	.string	"ptxas"
        /*0030*/ 	.string	"Cuda compilation tools, release 13.0, V13.0.88"
        /*0030*/ 	.string	"Build cuda_13.0.r13.0/compiler.36424714_0"
        /*0030*/ 	.string	"-arch sm_100 -m 64 "



//--------------------- .note.nv.cuinfo           --------------------------
	.section	.note.nv.cuinfo,"",@"SHT_NOTE"
	.sectionflags	@"SHF_NOTE_NV_CUINFO"
        /*0018*/ 	.short	0x0002
        /*001a*/ 	.short	0x0064
        /*001c*/ 	.short	0x0082
	.zero		2


//--------------------- .nv.info                  --------------------------
	.section	.nv.info,"",@"SHT_CUDA_INFO"
	.align	4


	//----- nvinfo : EIATTR_REGCOUNT
	.align		4
        /*0000*/ 	.byte	0x04, 0x2f
        /*0002*/ 	.short	(.L_2 - .L_1)
	.align		4
.L_1:
        /*0004*/ 	.word	index@(_Z3addPiS_S_)
        /*0008*/ 	.word	0x00000018


	//----- nvinfo : EIATTR_FRAME_SIZE
	.align		4
.L_2:
        /*000c*/ 	.byte	0x04, 0x11
        /*000e*/ 	.short	(.L_4 - .L_3)
	.align		4
.L_3:
        /*0010*/ 	.word	index@(_Z3addPiS_S_)
        /*0014*/ 	.word	0x00000008


	//----- nvinfo : EIATTR_MIN_STACK_SIZE
	.align		4
.L_4:
        /*0018*/ 	.byte	0x04, 0x12
        /*001a*/ 	.short	(.L_6 - .L_5)
	.align		4
.L_5:
        /*001c*/ 	.word	index@(_Z3addPiS_S_)
        /*0020*/ 	.word	0x00000008
.L_6:


//--------------------- .nv.compat                --------------------------
	.section	.nv.compat,"",@"SHT_CUDA_COMPAT_INFO"
	.align	4
        /*0000*/ 	.byte	0x02, 0x09, 0x00, 0x00, 0x02, 0x02, 0x01, 0x00, 0x02, 0x05, 0x05, 0x00, 0x03, 0x07, 0x01, 0x01
        /*0010*/ 	.byte	0x02, 0x03, 0x00, 0x00, 0x02, 0x06, 0x01, 0x00, 0x04, 0x0b, 0x08, 0x00, 0x09, 0x00, 0x00, 0x00
        /*0020*/ 	.byte	0x00, 0x00, 0x00, 0x00


//--------------------- .nv.info._Z3addPiS_S_     --------------------------
	.section	.nv.info._Z3addPiS_S_,"",@"SHT_CUDA_INFO"
	.sectionflags	@""
	.align	4


	//----- nvinfo : EIATTR_CUDA_API_VERSION
	.align		4
        /*0000*/ 	.byte	0x04, 0x37
        /*0002*/ 	.short	(.L_8 - .L_7)
.L_7:
        /*0004*/ 	.word	0x00000082


	//----- nvinfo : EIATTR_KPARAM_INFO
	.align		4
.L_8:
        /*0008*/ 	.byte	0x04, 0x17
        /*000a*/ 	.short	(.L_10 - .L_9)
.L_9:
        /*000c*/ 	.word	0x00000000
        /*0010*/ 	.short	0x0002
        /*0012*/ 	.short	0x0010
        /*0014*/ 	.byte	0x00, 0xf5, 0x21, 0x00


	//----- nvinfo : EIATTR_KPARAM_INFO
	.align		4
.L_10:
        /*0018*/ 	.byte	0x04, 0x17
        /*001a*/ 	.short	(.L_12 - .L_11)
.L_11:
        /*001c*/ 	.word	0x00000000
        /*0020*/ 	.short	0x0001
        /*0022*/ 	.short	0x0008
        /*0024*/ 	.byte	0x00, 0xf5, 0x21, 0x00


	//----- nvinfo : EIATTR_KPARAM_INFO
	.align		4
.L_12:
        /*0028*/ 	.byte	0x04, 0x17
        /*002a*/ 	.short	(.L_14 - .L_13)
.L_13:
        /*002c*/ 	.word	0x00000000
        /*0030*/ 	.short	0x0000
        /*0032*/ 	.short	0x0000
        /*0034*/ 	.byte	0x00, 0xf5, 0x21, 0x00


	//----- nvinfo : EIATTR_SPARSE_MMA_MASK
	.align		4
.L_14:
        /*0038*/ 	.byte	0x03, 0x50
        /*003a*/ 	.short	0x0000


	//----- nvinfo : EIATTR_MAXREG_COUNT
	.align		4
        /*003c*/ 	.byte	0x03, 0x1b
        /*003e*/ 	.short	0x00ff


	//----- nvinfo : EIATTR_EXTERNS
	.align		4
        /*0040*/ 	.byte	0x04, 0x0f
        /*0042*/ 	.short	(.L_16 - .L_15)


	//   ....[0]....
	.align		4
.L_15:
        /*0044*/ 	.word	index@(vprintf)


	//----- nvinfo : EIATTR_MERCURY_ISA_VERSION
	.align		4
.L_16:
        /*0048*/ 	.byte	0x03, 0x5f
        /*004a*/ 	.short	0x0101


	//----- nvinfo : EIATTR_VRC_CTA_INIT_COUNT
	.align		4
        /*004c*/ 	.byte	0x02, 0x4a
	.zero		1
	.zero		1


	//----- nvinfo : EIATTR_SYSCALL_OFFSETS
	.align		4
        /*0050*/ 	.byte	0x04, 0x46
        /*0052*/ 	.short	(.L_18 - .L_17)


	//   ....[0]....
.L_17:
        /*0054*/ 	.word	0x00000150


	//----- nvinfo : EIATTR_EXIT_INSTR_OFFSETS
	.align		4
.L_18:
        /*0058*/ 	.byte	0x04, 0x1c
        /*005a*/ 	.short	(.L_20 - .L_19)


	//   ....[0]....
.L_19:
        /*005c*/ 	.word	0x00000160


	//----- nvinfo : EIATTR_CBANK_PARAM_SIZE
	.align		4
.L_20:
        /*0060*/ 	.byte	0x03, 0x19
        /*0062*/ 	.short	0x0018


	//----- nvinfo : EIATTR_PARAM_CBANK
	.align		4
        /*0064*/ 	.byte	0x04, 0x0a
        /*0066*/ 	.short	(.L_22 - .L_21)
	.align		4
.L_21:
        /*0068*/ 	.word	index@(.nv.constant0._Z3addPiS_S_)
        /*006c*/ 	.short	0x0380
        /*006e*/ 	.short	0x0018


	//----- nvinfo : EIATTR_SW_WAR
	.align		4
.L_22:
        /*0070*/ 	.byte	0x04, 0x36
        /*0072*/ 	.short	(.L_24 - .L_23)
.L_23:
        /*0074*/ 	.word	0x00000008
.L_24:


//--------------------- .nv.callgraph             --------------------------
	.section	.nv.callgraph,"",@"SHT_CUDA_CALLGRAPH"
	.align	4
	.sectionentsize	8
	.align		4
        /*0000*/ 	.word	0x00000000
	.align		4
        /*0004*/ 	.word	0xffffffff
	.align		4
        /*0008*/ 	.word	index@(_Z3addPiS_S_)
	.align		4
        /*000c*/ 	.word	index@(vprintf)
	.align		4
        /*0010*/ 	.word	0x00000000
	.align		4
        /*0014*/ 	.word	0xfffffffe
	.align		4
        /*0018*/ 	.word	0x00000000
	.align		4
        /*001c*/ 	.word	0xfffffffd
	.align		4
        /*0020*/ 	.word	0x00000000
	.align		4
        /*0024*/ 	.word	0xfffffffc


//--------------------- .nv.constant4             --------------------------
	.section	.nv.constant4,"a",@progbits
	.align	8
	.align		8
.nv.constant4:
        /*0000*/ 	.dword	vprintf
	.align		8
        /*0008*/ 	.dword	$str


//--------------------- .text._Z3addPiS_S_        --------------------------
	.section	.text._Z3addPiS_S_,"ax",@progbits
	.align	128
        .global         _Z3addPiS_S_
        .type           _Z3addPiS_S_,@function
        .size           _Z3addPiS_S_,(.L_x_2 - _Z3addPiS_S_)
        .other          _Z3addPiS_S_,@"STO_CUDA_ENTRY STV_DEFAULT"
_Z3addPiS_S_:
.text._Z3addPiS_S_:
[----:B------:R-:W0:Y:S08]  /*0000*/  LDC R1, c[0x0][0x37c] ;  /* 0x0000df00ff017b82 */ /* 0x000e300000000800 */
[----:B------:R-:W1:Y:S01]  /*0010*/  LDC.64 R4, c[0x0][0x380] ;  /* 0x0000e000ff047b82 */ /* 0x000e620000000a00 */
[----:B------:R-:W1:Y:S01]  /*0020*/  LDCU.64 UR4, c[0x0][0x358] ;  /* 0x00006b00ff0477ac */ /* 0x000e620008000a00 */
[----:B0-----:R-:W-:-:S06]  /*0030*/  VIADD R1, R1, 0xfffffff8 ;  /* 0xfffffff801017836 */ /* 0x001fcc0000000000 */
[----:B------:R-:W0:Y:S08]  /*0040*/  LDC.64 R2, c[0x0][0x388] ;  /* 0x0000e200ff027b82 */ /* 0x000e300000000a00 */
[----:B------:R-:W2:Y:S01]  /*0050*/  LDC.64 R8, c[0x0][0x390] ;  /* 0x0000e400ff087b82 */ /* 0x000ea20000000a00 */
[----:B------:R-:W3:Y:S01]  /*0060*/  LDCU UR6, c[0x0][0x2f8] ;  /* 0x00005f00ff0677ac */ /* 0x000ee20008000800 */
[----:B------:R-:W4:Y:S01]  /*0070*/  LDCU.64 UR8, c[0x4][0x8] ;  /* 0x01000100ff0877ac */ /* 0x000f220008000a00 */
[----:B-1----:R4:W5:Y:S04]  /*0080*/  LDG.E R0, desc[UR4][R4.64] ;  /* 0x0000000404007981 */ /* 0x002968000c1e1900 */
[----:B0-----:R-:W5:Y:S01]  /*0090*/  LDG.E R3, desc[UR4][R2.64] ;  /* 0x0000000402037981 */ /* 0x001f62000c1e1900 */
[----:B------:R-:W-:-:S02]  /*00a0*/  MOV R10, 0x0 ;  /* 0x00000000000a7802 */ /* 0x000fc40000000f00 */
[----:B---3--:R-:W-:-:S04]  /*00b0*/  IADD3 R6, P0, PT, R1, UR6, RZ ;  /* 0x0000000601067c10 */ /* 0x008fc8000ff1e0ff */
[----:B------:R-:W0:Y:S01]  /*00c0*/  LDC.64 R10, c[0x4][R10] ;  /* 0x010000000a0a7b82 */ /* 0x000e220000000a00 */
[----:B----4-:R-:W-:Y:S01]  /*00d0*/  MOV R4, UR8 ;  /* 0x0000000800047c02 */ /* 0x010fe20008000f00 */
[----:B------:R-:W-:Y:S02]  /*00e0*/  IMAD.U32 R5, RZ, RZ, UR9 ;  /* 0x00000009ff057e24 */ /* 0x000fe4000f8e00ff */
[----:B-----5:R-:W-:-:S05]  /*00f0*/  IMAD.IADD R0, R0, 0x1, R3 ;  /* 0x0000000100007824 */ /* 0x020fca00078e0203 */
[----:B------:R1:W-:Y:S04]  /*0100*/  STL [R1], R0 ;  /* 0x0000000001007387 */ /* 0x0003e80000100800 */
[----:B--2---:R1:W-:Y:S01]  /*0110*/  STG.E desc[UR4][R8.64], R0 ;  /* 0x0000000008007986 */ /* 0x0043e2000c101904 */
[----:B------:R-:W2:Y:S02]  /*0120*/  LDCU UR4, c[0x0][0x2fc] ;  /* 0x00005f80ff0477ac */ /* 0x000ea40008000800 */
[----:B012---:R-:W-:-:S07]  /*0130*/  IADD3.X R7, PT, PT, RZ, UR4, RZ, P0, !PT ;  /* 0x00000004ff077c10 */ /* 0x007fce00087fe4ff */
[----:B------:R-:W-:-:S07]  /*0140*/  LEPC R20, `(.L_x_0) ;  /* 0x000000001014794e */ /* 0x000fce0000000000 */
[----:B------:R-:W-:Y:S05]  /*0150*/  CALL.ABS.NOINC R10 ;  /* 0x000000000a007343 */ /* 0x000fea0003c00000 */
.L_x_0:
[----:B------:R-:W-:Y:S05]  /*0160*/  EXIT ;  /* 0x000000000000794d */ /* 0x000fea0003800000 */
.L_x_1:
[----:B------:R-:W-:-:S00]  /*0170*/  BRA `(.L_x_1) ;  /* 0xfffffffc00fc7947 */ /* 0x000fc0000383ffff */
[----:B------:R-:W-:-:S00]  /*0180*/  NOP ;  /* 0x0000000000007918 */ /* 0x000fc00000000000 */
[----:B------:R-:W-:-:S00]  /*0190*/  NOP ;  /* 0x0000000000007918 */ /* 0x000fc00000000000 */
[----:B------:R-:W-:-:S00]  /*01a0*/  NOP ;  /* 0x0000000000007918 */ /* 0x000fc00000000000 */
[----:B------:R-:W-:-:S00]  /*01b0*/  NOP ;  /* 0x0000000000007918 */ /* 0x000fc00000000000 */
[----:B------:R-:W-:-:S00]  /*01c0*/  NOP ;  /* 0x0000000000007918 */ /* 0x000fc00000000000 */
[----:B------:R-:W-:-:S00]  /*01d0*/  NOP ;  /* 0x0000000000007918 */ /* 0x000fc00000000000 */
[----:B------:R-:W-:-:S00]  /*01e0*/  NOP ;  /* 0x0000000000007918 */ /* 0x000fc00000000000 */
[----:B------:R-:W-:-:S00]  /*01f0*/  NOP ;  /* 0x0000000000007918 */ /* 0x000fc00000000000 */
.L_x_2:


//--------------------- .nv.global.init           --------------------------
	.section	.nv.global.init,"aw",@progbits
.nv.global.init:
	.type		$str,@object
	.size		$str,(.L_0 - $str)
$str:
        /*0000*/ 	.byte	0x7a, 0x20, 0x69, 0x73, 0x20, 0x25, 0x64, 0x0a, 0x00
.L_0:


//--------------------- .nv.shared.reserved.0     --------------------------
	.section	.nv.shared.reserved.0,"aw",@nobits
	.weak		__nv_reservedSMEM_offset_0_alias
	.size		__nv_reservedSMEM_offset_0_alias, 0, 64
	.other		__nv_reservedSMEM_offset_0_alias,@"STO_CUDA_RESERVED_SHARED STV_DEFAULT"
__nv_reservedSMEM_offset_0_alias:
	.zero		0
	.zero		64


//--------------------- .nv.constant0._Z3addPiS_S_ --------------------------
	.section	.nv.constant0._Z3addPiS_S_,"a",@progbits
	.sectionflags	@""
	.align	4
.nv.constant0._Z3addPiS_S_:
	.zero		920


//--------------------- SYMBOLS --------------------------

	.type		.nv.reservedSmem.offset0,@object
	.size		.nv.reservedSmem.offset0,0x4
	.type		vprintf,@function
